//
// Generated by NVIDIA NVVM Compiler
//
// Compiler Build ID: CL-36424714
// Cuda compilation tools, release 13.0, V13.0.88
// Based on NVVM 20.0.0
//

.version 9.0
.target sm_100
.address_size 64

	// .globl	_Z17scalar_mul_kernelPKfPffi

.visible .entry _Z17scalar_mul_kernelPKfPffi(
	.param .u64 .ptr .align 1 _Z17scalar_mul_kernelPKfPffi_param_0,
	.param .u64 .ptr .align 1 _Z17scalar_mul_kernelPKfPffi_param_1,
	.param .f32 _Z17scalar_mul_kernelPKfPffi_param_2,
	.param .u32 _Z17scalar_mul_kernelPKfPffi_param_3
)
{
	.reg .pred 	%p<2>;
	.reg .b32 	%r<6>;
	.reg .b32 	%f<4>;
	.reg .b64 	%rd<8>;

	ld.param.u64 	%rd1, [_Z17scalar_mul_kernelPKfPffi_param_0];
	ld.param.u64 	%rd2, [_Z17scalar_mul_kernelPKfPffi_param_1];
	ld.param.f32 	%f1, [_Z17scalar_mul_kernelPKfPffi_param_2];
	ld.param.u32 	%r2, [_Z17scalar_mul_kernelPKfPffi_param_3];
	mov.u32 	%r3, %ctaid.x;
	mov.u32 	%r4, %ntid.x;
	mov.u32 	%r5, %tid.x;
	mad.lo.s32 	%r1, %r3, %r4, %r5;
	setp.ge.s32 	%p1, %r1, %r2;
	@%p1 bra 	$L__BB0_2;
	cvta.to.global.u64 	%rd3, %rd1;
	cvta.to.global.u64 	%rd4, %rd2;
	mul.wide.s32 	%rd5, %r1, 4;
	add.s64 	%rd6, %rd3, %rd5;
	ld.global.f32 	%f2, [%rd6];
	mul.f32 	%f3, %f1, %f2;
	add.s64 	%rd7, %rd4, %rd5;
	st.global.f32 	[%rd7], %f3;
$L__BB0_2:
	ret;

}


// ===== COMPILED SASS (sm_100) =====

	.target	sm_100

	.elftype	@"ET_EXEC"


//--------------------- .note.nv.tkinfo           --------------------------
	.section	.note.nv.tkinfo,"",@"SHT_NOTE"
	.sectionflags	@"SHF_NOTE_NV_TKINFO"
	.tkinfo
        /*0018*/ 	.word	0x00000002
        /*0030*/ 	.string	""
        /*0030*/ 	.string	"ptxas"
        /*0030*/ 	.string	"Cuda compilation tools, release 13.0, V13.0.88"
        /*0030*/ 	.string	"Build cuda_13.0.r13.0/compiler.36424714_0"
        /*0030*/ 	.string	"-arch sm_100 -m 64 "



//--------------------- .note.nv.cuinfo           --------------------------
	.section	.note.nv.cuinfo,"",@"SHT_NOTE"
	.sectionflags	@"SHF_NOTE_NV_CUINFO"
        /*0018*/ 	.short	0x0002
        /*001a*/ 	.short	0x0064
        /*001c*/ 	.short	0x0082
	.zero		2


//--------------------- .nv.info                  --------------------------
	.section	.nv.info,"",@"SHT_CUDA_INFO"
	.align	4


	//----- nvinfo : EIATTR_REGCOUNT
	.align		4
        /*0000*/ 	.byte	0x04, 0x2f
        /*0002*/ 	.short	(.L_1 - .L_0)
	.align		4
.L_0:
        /*0004*/ 	.word	index@(_Z17scalar_mul_kernelPKfPffi)
        /*0008*/ 	.word	0x0000000a


	//----- nvinfo : EIATTR_FRAME_SIZE
	.align		4
.L_1:
        /*000c*/ 	.byte	0x04, 0x11
        /*000e*/ 	.short	(.L_3 - .L_2)
	.align		4
.L_2:
        /*0010*/ 	.word	index@(_Z17scalar_mul_kernelPKfPffi)
        /*0014*/ 	.word	0x00000000


	//----- nvinfo : EIATTR_MIN_STACK_SIZE
	.align		4
.L_3:
        /*0018*/ 	.byte	0x04, 0x12
        /*001a*/ 	.short	(.L_5 - .L_4)
	.align		4
.L_4:
        /*001c*/ 	.word	index@(_Z17scalar_mul_kernelPKfPffi)
        /*0020*/ 	.word	0x00000000
.L_5:


//--------------------- .nv.compat                --------------------------
	.section	.nv.compat,"",@"SHT_CUDA_COMPAT_INFO"
	.align	4
        /*0000*/ 	.byte	0x02, 0x09, 0x00, 0x00, 0x02, 0x02, 0x01, 0x00, 0x02, 0x05, 0x05, 0x00, 0x03, 0x07, 0x01, 0x01
        /*0010*/ 	.byte	0x02, 0x03, 0x00, 0x00, 0x02, 0x06, 0x01, 0x00, 0x04, 0x0b, 0x08, 0x00, 0x09, 0x00, 0x00, 0x00
        /*0020*/ 	.byte	0x00, 0x00, 0x00, 0x00


//--------------------- .nv.info._Z17scalar_mul_kernelPKfPffi --------------------------
	.section	.nv.info._Z17scalar_mul_kernelPKfPffi,"",@"SHT_CUDA_INFO"
	.sectionflags	@""
	.align	4


	//----- nvinfo : EIATTR_CUDA_API_VERSION
	.align		4
        /*0000*/ 	.byte	0x04, 0x37
        /*0002*/ 	.short	(.L_7 - .L_6)
.L_6:
        /*0004*/ 	.word	0x00000082


	//----- nvinfo : EIATTR_KPARAM_INFO
	.align		4
.L_7:
        /*0008*/ 	.byte	0x04, 0x17
        /*000a*/ 	.short	(.L_9 - .L_8)
.L_8:
        /*000c*/ 	.word	0x00000000
        /*0010*/ 	.short	0x0003
        /*0012*/ 	.short	0x0014
        /*0014*/ 	.byte	0x00, 0xf0, 0x11, 0x00


	//----- nvinfo : EIATTR_KPARAM_INFO
	.align		4
.L_9:
        /*0018*/ 	.byte	0x04, 0x17
        /*001a*/ 	.short	(.L_11 - .L_10)
.L_10:
        /*001c*/ 	.word	0x00000000
        /*0020*/ 	.short	0x0002
        /*0022*/ 	.short	0x0010
        /*0024*/ 	.byte	0x00, 0xf0, 0x11, 0x00


	//----- nvinfo : EIATTR_KPARAM_INFO
	.align		4
.L_11:
        /*0028*/ 	.byte	0x04, 0x17
        /*002a*/ 	.short	(.L_13 - .L_12)
.L_12:
        /*002c*/ 	.word	0x00000000
        /*0030*/ 	.short	0x0001
        /*0032*/ 	.short	0x0008
        /*0034*/ 	.byte	0x00, 0xf5, 0x21, 0x00


	//----- nvinfo : EIATTR_KPARAM_INFO
	.align		4
.L_13:
        /*0038*/ 	.byte	0x04, 0x17
        /*003a*/ 	.short	(.L_15 - .L_14)
.L_14:
        /*003c*/ 	.word	0x00000000
        /*0040*/ 	.short	0x0000
        /*0042*/ 	.short	0x0000
        /*0044*/ 	.byte	0x00, 0xf5, 0x21, 0x00


	//----- nvinfo : EIATTR_SPARSE_MMA_MASK
	.align		4
.L_15:
        /*0048*/ 	.byte	0x03, 0x50
        /*004a*/ 	.short	0x0000


	//----- nvinfo : EIATTR_MAXREG_COUNT
	.align		4
        /*004c*/ 	.byte	0x03, 0x1b
        /*004e*/ 	.short	0x00ff


	//----- nvinfo : EIATTR_MERCURY_ISA_VERSION
	.align		4
        /*0050*/ 	.byte	0x03, 0x5f
        /*0052*/ 	.short	0x0101


	//----- nvinfo : EIATTR_VRC_CTA_INIT_COUNT
	.align		4
        /*0054*/ 	.byte	0x02, 0x4a
	.zero		1
	.zero		1


	//----- nvinfo : EIATTR_EXIT_INSTR_OFFSETS
	.align		4
        /*0058*/ 	.byte	0x04, 0x1c
        /*005a*/ 	.short	(.L_17 - .L_16)


	//   ....[0]....
.L_16:
        /*005c*/ 	.word	0x00000070


	//   ....[1]....
        /*0060*/ 	.word	0x00000110


	//----- nvinfo : EIATTR_CBANK_PARAM_SIZE
	.align		4
.L_17:
        /*0064*/ 	.byte	0x03, 0x19
        /*0066*/ 	.short	0x0018


	//----- nvinfo : EIATTR_PARAM_CBANK
	.align		4
        /*0068*/ 	.byte	0x04, 0x0a
        /*006a*/ 	.short	(.L_19 - .L_18)
	.align		4
.L_18:
        /*006c*/ 	.word	index@(.nv.constant0._Z17scalar_mul_kernelPKfPffi)
        /*0070*/ 	.short	0x0380
        /*0072*/ 	.short	0x0018


	//----- nvinfo : EIATTR_SW_WAR
	.align		4
.L_19:
        /*0074*/ 	.byte	0x04, 0x36
        /*0076*/ 	.short	(.L_21 - .L_20)
.L_20:
        /*0078*/ 	.word	0x00000008
.L_21:


//--------------------- .nv.callgraph             --------------------------
	.section	.nv.callgraph,"",@"SHT_CUDA_CALLGRAPH"
	.align	4
	.sectionentsize	8
	.align		4
        /*0000*/ 	.word	0x00000000
	.align		4
        /*0004*/ 	.word	0xffffffff
	.align		4
        /*0008*/ 	.word	0x00000000
	.align		4
        /*000c*/ 	.word	0xfffffffe
	.align		4
        /*0010*/ 	.word	0x00000000
	.align		4
        /*0014*/ 	.word	0xfffffffd
	.align		4
        /*0018*/ 	.word	0x00000000
	.align		4
        /*001c*/ 	.word	0xfffffffc


//--------------------- .text._Z17scalar_mul_kernelPKfPffi --------------------------
	.section	.text._Z17scalar_mul_kernelPKfPffi,"ax",@progbits
	.align	128
        .global         _Z17scalar_mul_kernelPKfPffi
        .type           _Z17scalar_mul_kernelPKfPffi,@function
        .size           _Z17scalar_mul_kernelPKfPffi,(.L_x_1 - _Z17scalar_mul_kernelPKfPffi)
        .other          _Z17scalar_mul_kernelPKfPffi,@"STO_CUDA_ENTRY STV_DEFAULT"
_Z17scalar_mul_kernelPKfPffi:
.text._Z17scalar_mul_kernelPKfPffi:
[----:B------:R-:W-:Y:S01]  /*0000*/  LDC R1, c[0x0][0x37c] ;  /* 0x0000df00ff017b82 */ /* 0x000fe20000000800 */
[----:B------:R-:W0:Y:S07]  /*0010*/  S2R R0, SR_TID.X ;  /* 0x0000000000007919 */ /* 0x000e2e0000002100 */
[----:B------:R-:W0:Y:S01]  /*0020*/  S2UR UR4, SR_CTAID.X ;  /* 0x00000000000479c3 */ /* 0x000e220000002500 */
[----:B------:R-:W1:Y:S07]  /*0030*/  LDCU UR5, c[0x0][0x394] ;  /* 0x00007280ff0577ac */ /* 0x000e6e0008000800 */
[----:B------:R-:W0:Y:S02]  /*0040*/  LDC R7, c[0x0][0x360] ;  /* 0x0000d800ff077b82 */ /* 0x000e240000000800 */
[----:B0-----:R-:W-:-:S05]  /*0050*/  IMAD R7, R7, UR4, R0 ;  /* 0x0000000407077c24 */ /* 0x001fca000f8e0200 */
[----:B-1----:R-:W-:-:S13]  /*0060*/  ISETP.GE.AND P0, PT, R7, UR5, PT ;  /* 0x0000000507007c0c */ /* 0x002fda000bf06270 */
[----:B------:R-:W-:Y:S05]  /*0070*/  @P0 EXIT ;  /* 0x000000000000094d */ /* 0x000fea0003800000 */
[----:B------:R-:W0:Y:S01]  /*0080*/  LDC.64 R2, c[0x0][0x380] ;  /* 0x0000e000ff027b82 */ /* 0x000e220000000a00 */
[----:B------:R-:W1:Y:S01]  /*0090*/  LDCU.64 UR4, c[0x0][0x358] ;  /* 0x00006b00ff0477ac */ /* 0x000e620008000a00 */
[----:B------:R-:W2:Y:S06]  /*00a0*/  LDCU UR6, c[0x0][0x390] ;  /* 0x00007200ff0677ac */ /* 0x000eac0008000800 */
[----:B------:R-:W3:Y:S01]  /*00b0*/  LDC.64 R4, c[0x0][0x388] ;  /* 0x0000e200ff047b82 */ /* 0x000ee20000000a00 */
[----:B0-----:R-:W-:-:S06]  /*00c0*/  IMAD.WIDE R2, R7, 0x4, R2 ;  /* 0x0000000407027825 */ /* 0x001fcc00078e0202 */
[----:B-1----:R-:W2:Y:S01]  /*00d0*/  LDG.E R2, desc[UR4][R2.64] ;  /* 0x0000000402027981 */ /* 0x002ea2000c1e1900 */
[----:B---3--:R-:W-:-:S04]  /*00e0*/  IMAD.WIDE R4, R7, 0x4, R4 ;  /* 0x0000000407047825 */ /* 0x008fc800078e0204 */
[----:B--2---:R-:W-:-:S05]  /*00f0*/  FMUL R7, R2, UR6 ;  /* 0x0000000602077c20 */ /* 0x004fca0008400000 */
[----:B------:R-:W-:Y:S01]  /*0100*/  STG.E desc[UR4][R4.64], R7 ;  /* 0x0000000704007986 */ /* 0x000fe2000c101904 */
[----:B------:R-:W-:Y:S05]  /*0110*/  EXIT ;  /* 0x000000000000794d */ /* 0x000fea0003800000 */
.L_x_0:
[----:B------:R-:W-:-:S00]  /*0120*/  BRA `(.L_x_0) ;  /* 0xfffffffc00fc7947 */ /* 0x000fc0000383ffff */
[----:B------:R-:W-:-:S00]  /*0130*/  NOP ;  /* 0x0000000000007918 */ /* 0x000fc00000000000 */
        /* <DEDUP_REMOVED lines=12> */
.L_x_1:


//--------------------- .nv.shared.reserved.0     --------------------------
	.section	.nv.shared.reserved.0,"aw",@nobits
	.weak		__nv_reservedSMEM_offset_0_alias
	.size		__nv_reservedSMEM_offset_0_alias, 0, 64
	.other		__nv_reservedSMEM_offset_0_alias,@"STO_CUDA_RESERVED_SHARED STV_DEFAULT"
__nv_reservedSMEM_offset_0_alias:
	.zero		0
	.zero		64


//--------------------- .nv.constant0._Z17scalar_mul_kernelPKfPffi --------------------------
	.section	.nv.constant0._Z17scalar_mul_kernelPKfPffi,"a",@progbits
	.sectionflags	@""
	.align	4
.nv.constant0._Z17scalar_mul_kernelPKfPffi:
	.zero		920


//--------------------- SYMBOLS --------------------------

	.type		.nv.reservedSmem.offset0,@object
	.size		.nv.reservedSmem.offset0,0x4
